//
// Generated by NVIDIA NVVM Compiler
//
// Compiler Build ID: CL-36424714
// Cuda compilation tools, release 13.0, V13.0.88
// Based on NVVM 20.0.0
//

.version 9.0
.target sm_100
.address_size 64

	// .globl	_Z9matrixMulPiS_S_i
// _ZZ9matrixMulPiS_S_iE2sA has been demoted
// _ZZ9matrixMulPiS_S_iE2sB has been demoted

.visible .entry _Z9matrixMulPiS_S_i(
	.param .u64 .ptr .align 1 _Z9matrixMulPiS_S_i_param_0,
	.param .u64 .ptr .align 1 _Z9matrixMulPiS_S_i_param_1,
	.param .u64 .ptr .align 1 _Z9matrixMulPiS_S_i_param_2,
	.param .u32 _Z9matrixMulPiS_S_i_param_3
)
{
	.reg .pred 	%p<5>;
	.reg .b32 	%r<233>;
	.reg .b64 	%rd<26>;
	// demoted variable
	.shared .align 4 .b8 _ZZ9matrixMulPiS_S_iE2sA[1024];
	// demoted variable
	.shared .align 4 .b8 _ZZ9matrixMulPiS_S_iE2sB[1024];
	ld.param.u32 	%r31, [_Z9matrixMulPiS_S_i_param_3];
	mov.u32 	%r1, %ctaid.y;
	mov.u32 	%r2, %tid.x;
	mov.u32 	%r3, %tid.y;
	shl.b32 	%r4, %r31, 4;
	mul.lo.s32 	%r230, %r4, %r1;
	setp.lt.s32 	%p1, %r31, 1;
	mov.b32 	%r228, 0;
	@%p1 bra 	$L__BB0_6;
	mov.u32 	%r35, %ctaid.x;
	shl.b32 	%r229, %r35, 4;
	mad.lo.s32 	%r7, %r31, %r3, %r2;
	shl.b32 	%r36, %r3, 6;
	mov.u32 	%r37, _ZZ9matrixMulPiS_S_iE2sA;
	add.s32 	%r8, %r37, %r36;
	add.s32 	%r38, %r230, 16;
	add.s32 	%r39, %r230, %r31;
	max.s32 	%r40, %r39, %r38;
	not.b32 	%r41, %r230;
	add.s32 	%r9, %r40, %r41;
	setp.lt.u32 	%p2, %r9, 16;
	mov.b32 	%r228, 0;
	@%p2 bra 	$L__BB0_4;
	shr.u32 	%r43, %r9, 4;
	add.s32 	%r44, %r43, 1;
	add.s32 	%r224, %r7, %r229;
	shl.b32 	%r45, %r1, 4;
	add.s32 	%r46, %r3, %r45;
	mad.lo.s32 	%r223, %r31, %r46, %r2;
	and.b32  	%r47, %r44, 536870910;
	neg.s32 	%r222, %r47;
	mov.b32 	%r228, 0;
	mul.wide.s32 	%rd10, %r4, 4;
$L__BB0_3:
	ld.param.u64 	%rd23, [_Z9matrixMulPiS_S_i_param_1];
	ld.param.u64 	%rd21, [_Z9matrixMulPiS_S_i_param_0];
	mul.wide.s32 	%rd4, %r223, 4;
	cvta.to.global.u64 	%rd5, %rd21;
	add.s64 	%rd6, %rd5, %rd4;
	ld.global.u32 	%r48, [%rd6];
	shl.b32 	%r50, %r2, 2;
	add.s32 	%r51, %r8, %r50;
	st.shared.u32 	[%r51], %r48;
	cvta.to.global.u64 	%rd7, %rd23;
	mul.wide.s32 	%rd8, %r224, 4;
	add.s64 	%rd9, %rd7, %rd8;
	ld.global.u32 	%r52, [%rd9];
	mov.u32 	%r55, _ZZ9matrixMulPiS_S_iE2sB;
	add.s32 	%r56, %r55, %r50;
	add.s32 	%r57, %r56, %r36;
	st.shared.u32 	[%r57], %r52;
	bar.sync 	0;
	ld.shared.u32 	%r58, [%r8];
	ld.shared.u32 	%r59, [%r56];
	mad.lo.s32 	%r60, %r59, %r58, %r228;
	ld.shared.u32 	%r61, [%r8+4];
	ld.shared.u32 	%r62, [%r56+64];
	mad.lo.s32 	%r63, %r62, %r61, %r60;
	ld.shared.u32 	%r64, [%r8+8];
	ld.shared.u32 	%r65, [%r56+128];
	mad.lo.s32 	%r66, %r65, %r64, %r63;
	ld.shared.u32 	%r67, [%r8+12];
	ld.shared.u32 	%r68, [%r56+192];
	mad.lo.s32 	%r69, %r68, %r67, %r66;
	ld.shared.u32 	%r70, [%r8+16];
	ld.shared.u32 	%r71, [%r56+256];
	mad.lo.s32 	%r72, %r71, %r70, %r69;
	ld.shared.u32 	%r73, [%r8+20];
	ld.shared.u32 	%r74, [%r56+320];
	mad.lo.s32 	%r75, %r74, %r73, %r72;
	ld.shared.u32 	%r76, [%r8+24];
	ld.shared.u32 	%r77, [%r56+384];
	mad.lo.s32 	%r78, %r77, %r76, %r75;
	ld.shared.u32 	%r79, [%r8+28];
	ld.shared.u32 	%r80, [%r56+448];
	mad.lo.s32 	%r81, %r80, %r79, %r78;
	ld.shared.u32 	%r82, [%r8+32];
	ld.shared.u32 	%r83, [%r56+512];
	mad.lo.s32 	%r84, %r83, %r82, %r81;
	ld.shared.u32 	%r85, [%r8+36];
	ld.shared.u32 	%r86, [%r56+576];
	mad.lo.s32 	%r87, %r86, %r85, %r84;
	ld.shared.u32 	%r88, [%r8+40];
	ld.shared.u32 	%r89, [%r56+640];
	mad.lo.s32 	%r90, %r89, %r88, %r87;
	ld.shared.u32 	%r91, [%r8+44];
	ld.shared.u32 	%r92, [%r56+704];
	mad.lo.s32 	%r93, %r92, %r91, %r90;
	ld.shared.u32 	%r94, [%r8+48];
	ld.shared.u32 	%r95, [%r56+768];
	mad.lo.s32 	%r96, %r95, %r94, %r93;
	ld.shared.u32 	%r97, [%r8+52];
	ld.shared.u32 	%r98, [%r56+832];
	mad.lo.s32 	%r99, %r98, %r97, %r96;
	ld.shared.u32 	%r100, [%r8+56];
	ld.shared.u32 	%r101, [%r56+896];
	mad.lo.s32 	%r102, %r101, %r100, %r99;
	ld.shared.u32 	%r103, [%r8+60];
	ld.shared.u32 	%r104, [%r56+960];
	mad.lo.s32 	%r105, %r104, %r103, %r102;
	bar.sync 	0;
	ld.global.u32 	%r106, [%rd6+64];
	st.shared.u32 	[%r51], %r106;
	add.s64 	%rd11, %rd9, %rd10;
	ld.global.u32 	%r107, [%rd11];
	st.shared.u32 	[%r57], %r107;
	bar.sync 	0;
	ld.shared.u32 	%r108, [%r8];
	ld.shared.u32 	%r109, [%r56];
	mad.lo.s32 	%r110, %r109, %r108, %r105;
	ld.shared.u32 	%r111, [%r8+4];
	ld.shared.u32 	%r112, [%r56+64];
	mad.lo.s32 	%r113, %r112, %r111, %r110;
	ld.shared.u32 	%r114, [%r8+8];
	ld.shared.u32 	%r115, [%r56+128];
	mad.lo.s32 	%r116, %r115, %r114, %r113;
	ld.shared.u32 	%r117, [%r8+12];
	ld.shared.u32 	%r118, [%r56+192];
	mad.lo.s32 	%r119, %r118, %r117, %r116;
	ld.shared.u32 	%r120, [%r8+16];
	ld.shared.u32 	%r121, [%r56+256];
	mad.lo.s32 	%r122, %r121, %r120, %r119;
	ld.shared.u32 	%r123, [%r8+20];
	ld.shared.u32 	%r124, [%r56+320];
	mad.lo.s32 	%r125, %r124, %r123, %r122;
	ld.shared.u32 	%r126, [%r8+24];
	ld.shared.u32 	%r127, [%r56+384];
	mad.lo.s32 	%r128, %r127, %r126, %r125;
	ld.shared.u32 	%r129, [%r8+28];
	ld.shared.u32 	%r130, [%r56+448];
	mad.lo.s32 	%r131, %r130, %r129, %r128;
	ld.shared.u32 	%r132, [%r8+32];
	ld.shared.u32 	%r133, [%r56+512];
	mad.lo.s32 	%r134, %r133, %r132, %r131;
	ld.shared.u32 	%r135, [%r8+36];
	ld.shared.u32 	%r136, [%r56+576];
	mad.lo.s32 	%r137, %r136, %r135, %r134;
	ld.shared.u32 	%r138, [%r8+40];
	ld.shared.u32 	%r139, [%r56+640];
	mad.lo.s32 	%r140, %r139, %r138, %r137;
	ld.shared.u32 	%r141, [%r8+44];
	ld.shared.u32 	%r142, [%r56+704];
	mad.lo.s32 	%r143, %r142, %r141, %r140;
	ld.shared.u32 	%r144, [%r8+48];
	ld.shared.u32 	%r145, [%r56+768];
	mad.lo.s32 	%r146, %r145, %r144, %r143;
	ld.shared.u32 	%r147, [%r8+52];
	ld.shared.u32 	%r148, [%r56+832];
	mad.lo.s32 	%r149, %r148, %r147, %r146;
	ld.shared.u32 	%r150, [%r8+56];
	ld.shared.u32 	%r151, [%r56+896];
	mad.lo.s32 	%r152, %r151, %r150, %r149;
	ld.shared.u32 	%r153, [%r8+60];
	ld.shared.u32 	%r154, [%r56+960];
	mad.lo.s32 	%r228, %r154, %r153, %r152;
	bar.sync 	0;
	add.s32 	%r230, %r230, 32;
	shl.b32 	%r155, %r31, 5;
	add.s32 	%r229, %r229, %r155;
	add.s32 	%r224, %r224, %r155;
	add.s32 	%r223, %r223, 32;
	add.s32 	%r222, %r222, 2;
	setp.ne.s32 	%p3, %r222, 0;
	@%p3 bra 	$L__BB0_3;
$L__BB0_4:
	and.b32  	%r156, %r9, 16;
	setp.ne.s32 	%p4, %r156, 0;
	@%p4 bra 	$L__BB0_6;
	ld.param.u64 	%rd24, [_Z9matrixMulPiS_S_i_param_1];
	ld.param.u64 	%rd22, [_Z9matrixMulPiS_S_i_param_0];
	add.s32 	%r160, %r7, %r230;
	cvta.to.global.u64 	%rd12, %rd22;
	mul.wide.s32 	%rd13, %r160, 4;
	add.s64 	%rd14, %rd12, %rd13;
	ld.global.u32 	%r161, [%rd14];
	shl.b32 	%r162, %r2, 2;
	add.s32 	%r163, %r8, %r162;
	st.shared.u32 	[%r163], %r161;
	add.s32 	%r164, %r7, %r229;
	cvta.to.global.u64 	%rd15, %rd24;
	mul.wide.s32 	%rd16, %r164, 4;
	add.s64 	%rd17, %rd15, %rd16;
	ld.global.u32 	%r165, [%rd17];
	mov.u32 	%r167, _ZZ9matrixMulPiS_S_iE2sB;
	add.s32 	%r168, %r167, %r162;
	add.s32 	%r169, %r168, %r36;
	st.shared.u32 	[%r169], %r165;
	bar.sync 	0;
	ld.shared.u32 	%r170, [%r8];
	ld.shared.u32 	%r171, [%r168];
	mad.lo.s32 	%r172, %r171, %r170, %r228;
	ld.shared.u32 	%r173, [%r8+4];
	ld.shared.u32 	%r174, [%r168+64];
	mad.lo.s32 	%r175, %r174, %r173, %r172;
	ld.shared.u32 	%r176, [%r8+8];
	ld.shared.u32 	%r177, [%r168+128];
	mad.lo.s32 	%r178, %r177, %r176, %r175;
	ld.shared.u32 	%r179, [%r8+12];
	ld.shared.u32 	%r180, [%r168+192];
	mad.lo.s32 	%r181, %r180, %r179, %r178;
	ld.shared.u32 	%r182, [%r8+16];
	ld.shared.u32 	%r183, [%r168+256];
	mad.lo.s32 	%r184, %r183, %r182, %r181;
	ld.shared.u32 	%r185, [%r8+20];
	ld.shared.u32 	%r186, [%r168+320];
	mad.lo.s32 	%r187, %r186, %r185, %r184;
	ld.shared.u32 	%r188, [%r8+24];
	ld.shared.u32 	%r189, [%r168+384];
	mad.lo.s32 	%r190, %r189, %r188, %r187;
	ld.shared.u32 	%r191, [%r8+28];
	ld.shared.u32 	%r192, [%r168+448];
	mad.lo.s32 	%r193, %r192, %r191, %r190;
	ld.shared.u32 	%r194, [%r8+32];
	ld.shared.u32 	%r195, [%r168+512];
	mad.lo.s32 	%r196, %r195, %r194, %r193;
	ld.shared.u32 	%r197, [%r8+36];
	ld.shared.u32 	%r198, [%r168+576];
	mad.lo.s32 	%r199, %r198, %r197, %r196;
	ld.shared.u32 	%r200, [%r8+40];
	ld.shared.u32 	%r201, [%r168+640];
	mad.lo.s32 	%r202, %r201, %r200, %r199;
	ld.shared.u32 	%r203, [%r8+44];
	ld.shared.u32 	%r204, [%r168+704];
	mad.lo.s32 	%r205, %r204, %r203, %r202;
	ld.shared.u32 	%r206, [%r8+48];
	ld.shared.u32 	%r207, [%r168+768];
	mad.lo.s32 	%r208, %r207, %r206, %r205;
	ld.shared.u32 	%r209, [%r8+52];
	ld.shared.u32 	%r210, [%r168+832];
	mad.lo.s32 	%r211, %r210, %r209, %r208;
	ld.shared.u32 	%r212, [%r8+56];
	ld.shared.u32 	%r213, [%r168+896];
	mad.lo.s32 	%r214, %r213, %r212, %r211;
	ld.shared.u32 	%r215, [%r8+60];
	ld.shared.u32 	%r216, [%r168+960];
	mad.lo.s32 	%r228, %r216, %r215, %r214;
	bar.sync 	0;
$L__BB0_6:
	ld.param.u64 	%rd25, [_Z9matrixMulPiS_S_i_param_2];
	cvta.to.global.u64 	%rd18, %rd25;
	shl.b32 	%r217, %r1, 4;
	add.s32 	%r220, %r217, %r2;
	mad.lo.s32 	%r221, %r31, %r3, %r220;
	mul.wide.s32 	%rd19, %r221, 4;
	add.s64 	%rd20, %rd18, %rd19;
	st.global.u32 	[%rd20], %r228;
	ret;

}


// ===== COMPILED SASS (sm_100) =====

	.target	sm_100

	.elftype	@"ET_EXEC"


//--------------------- .note.nv.tkinfo           --------------------------
	.section	.note.nv.tkinfo,"",@"SHT_NOTE"
	.sectionflags	@"SHF_NOTE_NV_TKINFO"
	.tkinfo
        /*0018*/ 	.word	0x00000002
        /*0030*/ 	.string	""
        /*0030*/ 	.string	"ptxas"
        /*0030*/ 	.string	"Cuda compilation tools, release 13.0, V13.0.88"
        /*0030*/ 	.string	"Build cuda_13.0.r13.0/compiler.36424714_0"
        /*0030*/ 	.string	"-arch sm_100 -m 64 "



//--------------------- .note.nv.cuinfo           --------------------------
	.section	.note.nv.cuinfo,"",@"SHT_NOTE"
	.sectionflags	@"SHF_NOTE_NV_CUINFO"
        /*0018*/ 	.short	0x0002
        /*001a*/ 	.short	0x0064
        /*001c*/ 	.short	0x0082
	.zero		2


//--------------------- .nv.info                  --------------------------
	.section	.nv.info,"",@"SHT_CUDA_INFO"
	.align	4


	//----- nvinfo : EIATTR_REGCOUNT
	.align		4
        /*0000*/ 	.byte	0x04, 0x2f
        /*0002*/ 	.short	(.L_1 - .L_0)
	.align		4
.L_0:
        /*0004*/ 	.word	index@(_Z9matrixMulPiS_S_i)
        /*0008*/ 	.word	0x00000020


	//----- nvinfo : EIATTR_FRAME_SIZE
	.align		4
.L_1:
        /*000c*/ 	.byte	0x04, 0x11
        /*000e*/ 	.short	(.L_3 - .L_2)
	.align		4
.L_2:
        /*0010*/ 	.word	index@(_Z9matrixMulPiS_S_i)
        /*0014*/ 	.word	0x00000000


	//----- nvinfo : EIATTR_MIN_STACK_SIZE
	.align		4
.L_3:
        /*0018*/ 	.byte	0x04, 0x12
        /*001a*/ 	.short	(.L_5 - .L_4)
	.align		4
.L_4:
        /*001c*/ 	.word	index@(_Z9matrixMulPiS_S_i)
        /*0020*/ 	.word	0x00000000
.L_5:


//--------------------- .nv.compat                --------------------------
	.section	.nv.compat,"",@"SHT_CUDA_COMPAT_INFO"
	.align	4
        /*0000*/ 	.byte	0x02, 0x09, 0x00, 0x00, 0x02, 0x02, 0x01, 0x00, 0x02, 0x05, 0x05, 0x00, 0x03, 0x07, 0x01, 0x01
        /*0010*/ 	.byte	0x02, 0x03, 0x00, 0x00, 0x02, 0x06, 0x01, 0x00, 0x04, 0x0b, 0x08, 0x00, 0x09, 0x00, 0x00, 0x00
        /*0020*/ 	.byte	0x00, 0x00, 0x00, 0x00


//--------------------- .nv.info._Z9matrixMulPiS_S_i --------------------------
	.section	.nv.info._Z9matrixMulPiS_S_i,"",@"SHT_CUDA_INFO"
	.sectionflags	@""
	.align	4


	//----- nvinfo : EIATTR_CUDA_API_VERSION
	.align		4
        /*0000*/ 	.byte	0x04, 0x37
        /*0002*/ 	.short	(.L_7 - .L_6)
.L_6:
        /*0004*/ 	.word	0x00000082


	//----- nvinfo : EIATTR_KPARAM_INFO
	.align		4
.L_7:
        /*0008*/ 	.byte	0x04, 0x17
        /*000a*/ 	.short	(.L_9 - .L_8)
.L_8:
        /*000c*/ 	.word	0x00000000
        /*0010*/ 	.short	0x0003
        /*0012*/ 	.short	0x0018
        /*0014*/ 	.byte	0x00, 0xf0, 0x11, 0x00


	//----- nvinfo : EIATTR_KPARAM_INFO
	.align		4
.L_9:
        /*0018*/ 	.byte	0x04, 0x17
        /*001a*/ 	.short	(.L_11 - .L_10)
.L_10:
        /*001c*/ 	.word	0x00000000
        /*0020*/ 	.short	0x0002
        /*0022*/ 	.short	0x0010
        /*0024*/ 	.byte	0x00, 0xf5, 0x21, 0x00


	//----- nvinfo : EIATTR_KPARAM_INFO
	.align		4
.L_11:
        /*0028*/ 	.byte	0x04, 0x17
        /*002a*/ 	.short	(.L_13 - .L_12)
.L_12:
        /*002c*/ 	.word	0x00000000
        /*0030*/ 	.short	0x0001
        /*0032*/ 	.short	0x0008
        /*0034*/ 	.byte	0x00, 0xf5, 0x21, 0x00


	//----- nvinfo : EIATTR_KPARAM_INFO
	.align		4
.L_13:
        /*0038*/ 	.byte	0x04, 0x17
        /*003a*/ 	.short	(.L_15 - .L_14)
.L_14:
        /*003c*/ 	.word	0x00000000
        /*0040*/ 	.short	0x0000
        /*0042*/ 	.short	0x0000
        /*0044*/ 	.byte	0x00, 0xf5, 0x21, 0x00


	//----- nvinfo : EIATTR_SPARSE_MMA_MASK
	.align		4
.L_15:
        /*0048*/ 	.byte	0x03, 0x50
        /*004a*/ 	.short	0x0000


	//----- nvinfo : EIATTR_MAXREG_COUNT
	.align		4
        /*004c*/ 	.byte	0x03, 0x1b
        /*004e*/ 	.short	0x00ff


	//----- nvinfo : EIATTR_NUM_BARRIERS
	.align		4
        /*0050*/ 	.byte	0x02, 0x4c
        /*0052*/ 	.byte	0x01
	.zero		1


	//----- nvinfo : EIATTR_MERCURY_ISA_VERSION
	.align		4
        /*0054*/ 	.byte	0x03, 0x5f
        /*0056*/ 	.short	0x0101


	//----- nvinfo : EIATTR_VRC_CTA_INIT_COUNT
	.align		4
        /*0058*/ 	.byte	0x02, 0x4a
	.zero		1
	.zero		1


	//----- nvinfo : EIATTR_EXIT_INSTR_OFFSETS
	.align		4
        /*005c*/ 	.byte	0x04, 0x1c
        /*005e*/ 	.short	(.L_17 - .L_16)


	//   ....[0]....
.L_16:
        /*0060*/ 	.word	0x00000c10


	//----- nvinfo : EIATTR_CBANK_PARAM_SIZE
	.align		4
.L_17:
        /*0064*/ 	.byte	0x03, 0x19
        /*0066*/ 	.short	0x001c


	//----- nvinfo : EIATTR_PARAM_CBANK
	.align		4
        /*0068*/ 	.byte	0x04, 0x0a
        /*006a*/ 	.short	(.L_19 - .L_18)
	.align		4
.L_18:
        /*006c*/ 	.word	index@(.nv.constant0._Z9matrixMulPiS_S_i)
        /*0070*/ 	.short	0x0380
        /*0072*/ 	.short	0x001c


	//----- nvinfo : EIATTR_SW_WAR
	.align		4
.L_19:
        /*0074*/ 	.byte	0x04, 0x36
        /*0076*/ 	.short	(.L_21 - .L_20)
.L_20:
        /*0078*/ 	.word	0x00000008
.L_21:


//--------------------- .nv.callgraph             --------------------------
	.section	.nv.callgraph,"",@"SHT_CUDA_CALLGRAPH"
	.align	4
	.sectionentsize	8
	.align		4
        /*0000*/ 	.word	0x00000000
	.align		4
        /*0004*/ 	.word	0xffffffff
	.align		4
        /*0008*/ 	.word	0x00000000
	.align		4
        /*000c*/ 	.word	0xfffffffe
	.align		4
        /*0010*/ 	.word	0x00000000
	.align		4
        /*0014*/ 	.word	0xfffffffd
	.align		4
        /*0018*/ 	.word	0x00000000
	.align		4
        /*001c*/ 	.word	0xfffffffc


//--------------------- .text._Z9matrixMulPiS_S_i --------------------------
	.section	.text._Z9matrixMulPiS_S_i,"ax",@progbits
	.align	128
        .global         _Z9matrixMulPiS_S_i
        .type           _Z9matrixMulPiS_S_i,@function
        .size           _Z9matrixMulPiS_S_i,(.L_x_4 - _Z9matrixMulPiS_S_i)
        .other          _Z9matrixMulPiS_S_i,@"STO_CUDA_ENTRY STV_DEFAULT"
_Z9matrixMulPiS_S_i:
.text._Z9matrixMulPiS_S_i:
[----:B------:R-:W-:Y:S08]  /*0000*/  LDC R1, c[0x0][0x37c] ;  /* 0x0000df00ff017b82 */ /* 0x000ff00000000800 */
[----:B------:R-:W0:Y:S01]  /*0010*/  LDC R0, c[0x0][0x398] ;  /* 0x0000e600ff007b82 */ /* 0x000e220000000800 */
[----:B------:R-:W1:Y:S01]  /*0020*/  S2R R2, SR_CTAID.Y ;  /* 0x0000000000027919 */ /* 0x000e620000002600 */
[----:B------:R-:W2:Y:S01]  /*0030*/  LDCU.64 UR8, c[0x0][0x358] ;  /* 0x00006b00ff0877ac */ /* 0x000ea20008000a00 */
[----:B------:R-:W-:Y:S01]  /*0040*/  HFMA2 R9, -RZ, RZ, 0, 0 ;  /* 0x00000000ff097431 */ /* 0x000fe200000001ff */
[----:B------:R-:W3:Y:S01]  /*0050*/  S2R R3, SR_TID.X ;  /* 0x0000000000037919 */ /* 0x000ee20000002100 */
[----:B------:R-:W4:Y:S01]  /*0060*/  S2R R17, SR_TID.Y ;  /* 0x0000000000117919 */ /* 0x000f220000002200 */
[----:B0-----:R-:W-:-:S13]  /*0070*/  ISETP.GE.AND P0, PT, R0, 0x1, PT ;  /* 0x000000010000780c */ /* 0x001fda0003f06270 */
[----:B-1234-:R-:W-:Y:S05]  /*0080*/  @!P0 BRA `(.L_x_0) ;  /* 0x0000000800cc8947 */ /* 0x01efea0003800000 */
[----:B------:R-:W-:Y:S01]  /*0090*/  SHF.L.U32 R25, R0, 0x4, RZ ;  /* 0x0000000400197819 */ /* 0x000fe200000006ff */
[----:B------:R-:W0:Y:S01]  /*00a0*/  S2UR UR6, SR_CgaCtaId ;  /* 0x00000000000679c3 */ /* 0x000e220000008800 */
[----:B------:R-:W1:Y:S01]  /*00b0*/  S2R R21, SR_CTAID.X ;  /* 0x0000000000157919 */ /* 0x000e620000002500 */
[----:B------:R-:W-:Y:S01]  /*00c0*/  UMOV UR4, 0x400 ;  /* 0x0000040000047882 */ /* 0x000fe20000000000 */
[----:B------:R-:W-:Y:S01]  /*00d0*/  IMAD R20, R17, R0, R3 ;  /* 0x0000000011147224 */ /* 0x000fe200078e0203 */
[----:B------:R-:W-:Y:S01]  /*00e0*/  MOV R9, RZ ;  /* 0x000000ff00097202 */ /* 0x000fe20000000f00 */
[----:B------:R-:W-:-:S05]  /*00f0*/  IMAD R23, R25, R2, RZ ;  /* 0x0000000219177224 */ /* 0x000fca00078e02ff */
[C---:B------:R-:W-:Y:S02]  /*0100*/  IADD3 R4, PT, PT, R23.reuse, 0x10, RZ ;  /* 0x0000001017047810 */ /* 0x040fe40007ffe0ff */
[----:B------:R-:W-:Y:S02]  /*0110*/  LOP3.LUT R5, RZ, R23, RZ, 0x33, !PT ;  /* 0x00000017ff057212 */ /* 0x000fe400078e33ff */
[----:B------:R-:W-:-:S04]  /*0120*/  VIADDMNMX R4, R23, R0, R4, !PT ;  /* 0x0000000017047246 */ /* 0x000fc80007800104 */
[----:B------:R-:W-:-:S04]  /*0130*/  IADD3 R4, PT, PT, R4, R5, RZ ;  /* 0x0000000504047210 */ /* 0x000fc80007ffe0ff */
[C---:B------:R-:W-:Y:S01]  /*0140*/  ISETP.GE.U32.AND P1, PT, R4.reuse, 0x10, PT ;  /* 0x000000100400780c */ /* 0x040fe20003f26070 */
[----:B0-----:R-:W-:Y:S01]  /*0150*/  ULEA UR5, UR6, UR4, 0x18 ;  /* 0x0000000406057291 */ /* 0x001fe2000f8ec0ff */
[----:B------:R-:W-:-:S05]  /*0160*/  LOP3.LUT P0, RZ, R4, 0x10, RZ, 0xc0, !PT ;  /* 0x0000001004ff7812 */ /* 0x000fca000780c0ff */
[----:B------:R-:W-:Y:S02]  /*0170*/  LEA R16, R17, UR5, 0x6 ;  /* 0x0000000511107c11 */ /* 0x000fe4000f8e30ff */
[----:B-1----:R-:W-:-:S04]  /*0180*/  SHF.L.U32 R21, R21, 0x4, RZ ;  /* 0x0000000415157819 */ /* 0x002fc800000006ff */
[----:B------:R-:W-:Y:S05]  /*0190*/  @!P1 BRA `(.L_x_1) ;  /* 0x0000000400b09947 */ /* 0x000fea0003800000 */
[----:B------:R-:W-:Y:S01]  /*01a0*/  UIADD3 UR5, UPT, UPT, UR4, 0x400, URZ ;  /* 0x0000040004057890 */ /* 0x000fe2000fffe0ff */
[----:B------:R-:W-:Y:S02]  /*01b0*/  LEA.HI R4, R4, 0x1, RZ, 0x1c ;  /* 0x0000000104047811 */ /* 0x000fe400078fe0ff */
[----:B------:R-:W-:Y:S01]  /*01c0*/  LEA R18, R2, R17, 0x4 ;  /* 0x0000001102127211 */ /* 0x000fe200078e20ff */
[----:B------:R-:W-:Y:S01]  /*01d0*/  ULEA UR5, UR6, UR5, 0x18 ;  /* 0x0000000506057291 */ /* 0x000fe2000f8ec0ff */
[----:B------:R-:W-:Y:S02]  /*01e0*/  LOP3.LUT R4, R4, 0x1ffffffe, RZ, 0xc0, !PT ;  /* 0x1ffffffe04047812 */ /* 0x000fe400078ec0ff */
[----:B------:R-:W-:Y:S01]  /*01f0*/  IADD3 R19, PT, PT, R20, R21, RZ ;  /* 0x0000001514137210 */ /* 0x000fe20007ffe0ff */
[----:B------:R-:W-:Y:S01]  /*0200*/  IMAD R18, R18, R0, R3 ;  /* 0x0000000012127224 */ /* 0x000fe200078e0203 */
[----:B------:R-:W-:Y:S02]  /*0210*/  MOV R9, RZ ;  /* 0x000000ff00097202 */ /* 0x000fe40000000f00 */
[----:B------:R-:W-:-:S02]  /*0220*/  LEA R14, R3, UR5, 0x2 ;  /* 0x00000005030e7c11 */ /* 0x000fc4000f8e10ff */
[----:B------:R-:W-:Y:S02]  /*0230*/  LEA R13, R3, R16, 0x2 ;  /* 0x00000010030d7211 */ /* 0x000fe400078e10ff */
[----:B------:R-:W-:Y:S02]  /*0240*/  IADD3 R15, PT, PT, -R4, RZ, RZ ;  /* 0x000000ff040f7210 */ /* 0x000fe40007ffe1ff */
[----:B------:R-:W-:-:S07]  /*0250*/  LEA R12, R17, R14, 0x6 ;  /* 0x0000000e110c7211 */ /* 0x000fce00078e30ff */
.L_x_2:
[----:B------:R-:W0:Y:S08]  /*0260*/  LDC.64 R26, c[0x0][0x380] ;  /* 0x0000e000ff1a7b82 */ /* 0x000e300000000a00 */
[----:B------:R-:W1:Y:S01]  /*0270*/  LDC.64 R10, c[0x0][0x388] ;  /* 0x0000e200ff0a7b82 */ /* 0x000e620000000a00 */
[----:B0-----:R-:W-:-:S05]  /*0280*/  IMAD.WIDE R26, R18, 0x4, R26 ;  /* 0x00000004121a7825 */ /* 0x001fca00078e021a */
[----:B------:R-:W2:Y:S01]  /*0290*/  LDG.E R8, desc[UR8][R26.64] ;  /* 0x000000081a087981 */ /* 0x000ea2000c1e1900 */
[----:B-1----:R-:W-:-:S05]  /*02a0*/  IMAD.WIDE R10, R19, 0x4, R10 ;  /* 0x00000004130a7825 */ /* 0x002fca00078e020a */
[----:B------:R-:W3:Y:S04]  /*02b0*/  LDG.E R29, desc[UR8][R10.64] ;  /* 0x000000080a1d7981 */ /* 0x000ee8000c1e1900 */
[----:B--2---:R-:W-:Y:S04]  /*02c0*/  STS [R13], R8 ;  /* 0x000000080d007388 */ /* 0x004fe80000000800 */
[----:B---3--:R-:W-:Y:S01]  /*02d0*/  STS [R12], R29 ;  /* 0x0000001d0c007388 */ /* 0x008fe20000000800 */
[----:B------:R-:W-:Y:S06]  /*02e0*/  BAR.SYNC.DEFER_BLOCKING 0x0 ;  /* 0x0000000000007b1d */ /* 0x000fec0000010000 */
[----:B------:R-:W-:Y:S04]  /*02f0*/  LDS R22, [R14] ;  /* 0x000000000e167984 */ /* 0x000fe80000000800 */
[----:B------:R-:W0:Y:S04]  /*0300*/  LDS.128 R4, [R16] ;  /* 0x0000000010047984 */ /* 0x000e280000000c00 */
[----:B------:R-:W1:Y:S04]  /*0310*/  LDS R24, [R14+0x40] ;  /* 0x000040000e187984 */ /* 0x000e680000000800 */
[----:B------:R-:W-:Y:S01]  /*0320*/  LDS R8, [R14+0x100] ;  /* 0x000100000e087984 */ /* 0x000fe20000000800 */
[----:B0-----:R-:W-:-:S03]  /*0330*/  IMAD R4, R4, R22, R9 ;  /* 0x0000001604047224 */ /* 0x001fc600078e0209 */
[----:B------:R-:W0:Y:S04]  /*0340*/  LDS R9, [R14+0x80] ;  /* 0x000080000e097984 */ /* 0x000e280000000800 */
[----:B------:R-:W2:Y:S01]  /*0350*/  LDS R22, [R14+0xc0] ;  /* 0x0000c0000e167984 */ /* 0x000ea20000000800 */
[----:B-1----:R-:W-:-:S04]  /*0360*/  IMAD R5, R24, R5, R4 ;  /* 0x0000000518057224 */ /* 0x002fc800078e0204 */
[----:B0-----:R-:W-:-:S04]  /*0370*/  IMAD R6, R9, R6, R5 ;  /* 0x0000000609067224 */ /* 0x001fc800078e0205 */
[----:B--2---:R-:W-:Y:S02]  /*0380*/  IMAD R9, R22, R7, R6 ;  /* 0x0000000716097224 */ /* 0x004fe400078e0206 */
[----:B------:R-:W0:Y:S04]  /*0390*/  LDS.128 R4, [R16+0x10] ;  /* 0x0000100010047984 */ /* 0x000e280000000c00 */
[----:B------:R-:W1:Y:S01]  /*03a0*/  LDS R22, [R14+0x140] ;  /* 0x000140000e167984 */ /* 0x000e620000000800 */
[----:B0-----:R-:W-:-:S03]  /*03b0*/  IMAD R4, R4, R8, R9 ;  /* 0x0000000804047224 */ /* 0x001fc600078e0209 */
[----:B------:R-:W0:Y:S04]  /*03c0*/  LDS R8, [R14+0x180] ;  /* 0x000180000e087984 */ /* 0x000e280000000800 */
[----:B------:R-:W2:Y:S01]  /*03d0*/  LDS R9, [R14+0x1c0] ;  /* 0x0001c0000e097984 */ /* 0x000ea20000000800 */
[----:B-1----:R-:W-:-:S03]  /*03e0*/  IMAD R5, R22, R5, R4 ;  /* 0x0000000516057224 */ /* 0x002fc600078e0204 */
[----:B------:R-:W-:Y:S01]  /*03f0*/  LDS R22, [R14+0x240] ;  /* 0x000240000e167984 */ /* 0x000fe20000000800 */
[----:B0-----:R-:W-:-:S03]  /*0400*/  IMAD R6, R8, R6, R5 ;  /* 0x0000000608067224 */ /* 0x001fc600078e0205 */
[----:B------:R-:W-:Y:S01]  /*0410*/  LDS R8, [R14+0x200] ;  /* 0x000200000e087984 */ /* 0x000fe20000000800 */
[----:B--2---:R-:W-:-:S03]  /*0420*/  IMAD R9, R9, R7, R6 ;  /* 0x0000000709097224 */ /* 0x004fc600078e0206 */
[----:B------:R-:W0:Y:S02]  /*0430*/  LDS.128 R4, [R16+0x20] ;  /* 0x0000200010047984 */ /* 0x000e240000000c00 */
[----:B0-----:R-:W-:Y:S02]  /*0440*/  IMAD R4, R4, R8, R9 ;  /* 0x0000000804047224 */ /* 0x001fe400078e0209 */
[----:B------:R-:W0:Y:S04]  /*0450*/  LDS R8, [R14+0x280] ;  /* 0x000280000e087984 */ /* 0x000e280000000800 */
[----:B------:R-:W1:Y:S01]  /*0460*/  LDS R9, [R14+0x2c0] ;  /* 0x0002c0000e097984 */ /* 0x000e620000000800 */
[----:B------:R-:W-:-:S03]  /*0470*/  IMAD R5, R22, R5, R4 ;  /* 0x0000000516057224 */ /* 0x000fc600078e0204 */
[----:B------:R-:W-:Y:S01]  /*0480*/  LDS R22, [R14+0x380] ;  /* 0x000380000e167984 */ /* 0x000fe20000000800 */
[----:B0-----:R-:W-:-:S03]  /*0490*/  IMAD R6, R8, R6, R5 ;  /* 0x0000000608067224 */ /* 0x001fc600078e0205 */
[----:B------:R-:W-:Y:S01]  /*04a0*/  LDS R8, [R14+0x300] ;  /* 0x000300000e087984 */ /* 0x000fe20000000800 */
[----:B-1----:R-:W-:-:S03]  /*04b0*/  IMAD R9, R9, R7, R6 ;  /* 0x0000000709097224 */ /* 0x002fc600078e0206 */
[----:B------:R-:W0:Y:S01]  /*04c0*/  LDS.128 R4, [R16+0x30] ;  /* 0x0000300010047984 */ /* 0x000e220000000c00 */
[----:B------:R-:W-:-:S04]  /*04d0*/  IMAD.WIDE R28, R25, 0x4, R10 ;  /* 0x00000004191c7825 */ /* 0x000fc800078e020a */
[----:B0-----:R-:W-:Y:S02]  /*04e0*/  IMAD R8, R4, R8, R9 ;  /* 0x0000000804087224 */ /* 0x001fe400078e0209 */
[----:B------:R-:W0:Y:S04]  /*04f0*/  LDS R9, [R14+0x340] ;  /* 0x000340000e097984 */ /* 0x000e280000000800 */
[----:B------:R-:W1:Y:S01]  /*0500*/  LDS R4, [R14+0x3c0] ;  /* 0x0003c0000e047984 */ /* 0x000e620000000800 */
[----:B------:R-:W-:Y:S06]  /*0510*/  BAR.SYNC.DEFER_BLOCKING 0x0 ;  /* 0x0000000000007b1d */ /* 0x000fec0000010000 */
[----:B------:R0:W2:Y:S04]  /*0520*/  LDG.E R26, desc[UR8][R26.64+0x40] ;  /* 0x000040081a1a7981 */ /* 0x0000a8000c1e1900 */
[----:B------:R-:W3:Y:S01]  /*0530*/  LDG.E R29, desc[UR8][R28.64] ;  /* 0x000000081c1d7981 */ /* 0x000ee2000c1e1900 */
[----:B0-----:R-:W-:-:S04]  /*0540*/  IMAD R27, R9, R5, R8 ;  /* 0x00000005091b7224 */ /* 0x001fc800078e0208 */
[----:B------:R-:W-:-:S04]  /*0550*/  IMAD R6, R22, R6, R27 ;  /* 0x0000000616067224 */ /* 0x000fc800078e021b */
[----:B-1----:R-:W-:Y:S01]  /*0560*/  IMAD R7, R4, R7, R6 ;  /* 0x0000000704077224 */ /* 0x002fe200078e0206 */
[----:B------:R-:W-:-:S04]  /*0570*/  IADD3 R15, PT, PT, R15, 0x2, RZ ;  /* 0x000000020f0f7810 */ /* 0x000fc80007ffe0ff */
[----:B------:R-:W-:Y:S02]  /*0580*/  ISETP.NE.AND P1, PT, R15, RZ, PT ;  /* 0x000000ff0f00720c */ /* 0x000fe40003f25270 */
[----:B------:R-:W-:Y:S02]  /*0590*/  IADD3 R23, PT, PT, R23, 0x20, RZ ;  /* 0x0000002017177810 */ /* 0x000fe40007ffe0ff */
[----:B------:R-:W-:Y:S02]  /*05a0*/  LEA R21, R0, R21, 0x5 ;  /* 0x0000001500157211 */ /* 0x000fe400078e28ff */
[----:B------:R-:W-:Y:S02]  /*05b0*/  IADD3 R18, PT, PT, R18, 0x20, RZ ;  /* 0x0000002012127810 */ /* 0x000fe40007ffe0ff */
[----:B------:R-:W-:Y:S01]  /*05c0*/  LEA R19, R0, R19, 0x5 ;  /* 0x0000001300137211 */ /* 0x000fe200078e28ff */
[----:B--2---:R-:W-:Y:S04]  /*05d0*/  STS [R13], R26 ;  /* 0x0000001a0d007388 */ /* 0x004fe80000000800 */
[----:B---3--:R-:W-:Y:S01]  /*05e0*/  STS [R12], R29 ;  /* 0x0000001d0c007388 */ /* 0x008fe20000000800 */
[----:B------:R-:W-:Y:S06]  /*05f0*/  BAR.SYNC.DEFER_BLOCKING 0x0 ;  /* 0x0000000000007b1d */ /* 0x000fec0000010000 */
[----:B------:R-:W-:Y:S04]  /*0600*/  LDS R24, [R14] ;  /* 0x000000000e187984 */ /* 0x000fe80000000800 */
[----:B------:R-:W0:Y:S04]  /*0610*/  LDS.128 R8, [R16] ;  /* 0x0000000010087984 */ /* 0x000e280000000c00 */
[----:B------:R-:W1:Y:S04]  /*0620*/  LDS R5, [R14+0x40] ;  /* 0x000040000e057984 */ /* 0x000e680000000800 */
[----:B------:R-:W2:Y:S04]  /*0630*/  LDS R22, [R14+0x80] ;  /* 0x000080000e167984 */ /* 0x000ea80000000800 */
[----:B------:R-:W-:Y:S04]  /*0640*/  LDS R26, [R14+0x100] ;  /* 0x000100000e1a7984 */ /* 0x000fe80000000800 */
[----:B------:R-:W-:Y:S01]  /*0650*/  LDS R27, [R14+0x180] ;  /* 0x000180000e1b7984 */ /* 0x000fe20000000800 */
[----:B0-----:R-:W-:-:S03]  /*0660*/  IMAD R24, R8, R24, R7 ;  /* 0x0000001808187224 */ /* 0x001fc600078e0207 */
[----:B------:R-:W0:Y:S01]  /*0670*/  LDS R8, [R14+0xc0] ;  /* 0x0000c0000e087984 */ /* 0x000e220000000800 */
[----:B-1----:R-:W-:-:S03]  /*0680*/  IMAD R9, R5, R9, R24 ;  /* 0x0000000905097224 */ /* 0x002fc600078e0218 */
[----:B------:R-:W1:Y:S04]  /*0690*/  LDS.128 R4, [R16+0x10] ;  /* 0x0000100010047984 */ /* 0x000e680000000c00 */
[----:B------:R-:W3:Y:S01]  /*06a0*/  LDS R24, [R14+0x140] ;  /* 0x000140000e187984 */ /* 0x000ee20000000800 */
[----:B--2---:R-:W-:-:S03]  /*06b0*/  IMAD R9, R22, R10, R9 ;  /* 0x0000000a16097224 */ /* 0x004fc600078e0209 */
[----:B------:R-:W-:Y:S01]  /*06c0*/  LDS R22, [R14+0x240] ;  /* 0x000240000e167984 */ /* 0x000fe20000000800 */
[----:B0-----:R-:W-:-:S04]  /*06d0*/  IMAD R9, R8, R11, R9 ;  /* 0x0000000b08097224 */ /* 0x001fc800078e0209 */
[----:B-1----:R-:W-:Y:S02]  /*06e0*/  IMAD R9, R4, R26, R9 ;  /* 0x0000001a04097224 */ /* 0x002fe400078e0209 */
[----:B------:R-:W0:Y:S02]  /*06f0*/  LDS R4, [R14+0x1c0] ;  /* 0x0001c0000e047984 */ /* 0x000e240000000800 */
[----:B---3--:R-:W-:Y:S02]  /*0700*/  IMAD R5, R24, R5, R9 ;  /* 0x0000000518057224 */ /* 0x008fe400078e0209 */
[----:B------:R-:W-:Y:S04]  /*0710*/  LDS R24, [R14+0x200] ;  /* 0x000200000e187984 */ /* 0x000fe80000000800 */
[----:B------:R-:W1:Y:S01]  /*0720*/  LDS.128 R8, [R16+0x20] ;  /* 0x0000200010087984 */ /* 0x000e620000000c00 */
[----:B------:R-:W-:-:S03]  /*0730*/  IMAD R5, R27, R6, R5 ;  /* 0x000000061b057224 */ /* 0x000fc600078e0205 */
[----:B------:R-:W2:Y:S04]  /*0740*/  LDS R27, [R14+0x280] ;  /* 0x000280000e1b7984 */ /* 0x000ea80000000800 */
[----:B------:R-:W-:Y:S01]  /*0750*/  LDS R26, [R14+0x380] ;  /* 0x000380000e1a7984 */ /* 0x000fe20000000800 */
[----:B0-----:R-:W-:-:S04]  /*0760*/  IMAD R5, R4, R7, R5 ;  /* 0x0000000704057224 */ /* 0x001fc800078e0205 */
[----:B-1----:R-:W-:Y:S02]  /*0770*/  IMAD R5, R8, R24, R5 ;  /* 0x0000001808057224 */ /* 0x002fe400078e0205 */
[----:B------:R-:W0:Y:S02]  /*0780*/  LDS R8, [R14+0x2c0] ;  /* 0x0002c0000e087984 */ /* 0x000e240000000800 */
[----:B------:R-:W-:Y:S02]  /*0790*/  IMAD R22, R22, R9, R5 ;  /* 0x0000000916167224 */ /* 0x000fe400078e0205 */
[----:B------:R-:W-:Y:S04]  /*07a0*/  LDS R9, [R14+0x300] ;  /* 0x000300000e097984 */ /* 0x000fe80000000800 */
[----:B------:R-:W1:Y:S04]  /*07b0*/  LDS.128 R4, [R16+0x30] ;  /* 0x0000300010047984 */ /* 0x000e680000000c00 */
[----:B------:R-:W3:Y:S01]  /*07c0*/  LDS R24, [R14+0x340] ;  /* 0x000340000e187984 */ /* 0x000ee20000000800 */
[----:B--2---:R-:W-:-:S03]  /*07d0*/  IMAD R22, R27, R10, R22 ;  /* 0x0000000a1b167224 */ /* 0x004fc600078e0216 */
[----:B------:R-:W2:Y:S01]  /*07e0*/  LDS R10, [R14+0x3c0] ;  /* 0x0003c0000e0a7984 */ /* 0x000ea20000000800 */
[----:B0-----:R-:W-:-:S04]  /*07f0*/  IMAD R8, R8, R11, R22 ;  /* 0x0000000b08087224 */ /* 0x001fc800078e0216 */
[----:B-1----:R-:W-:-:S04]  /*0800*/  IMAD R4, R4, R9, R8 ;  /* 0x0000000904047224 */ /* 0x002fc800078e0208 */
[----:B---3--:R-:W-:-:S04]  /*0810*/  IMAD R5, R24, R5, R4 ;  /* 0x0000000518057224 */ /* 0x008fc800078e0204 */
[----:B------:R-:W-:-:S04]  /*0820*/  IMAD R5, R26, R6, R5 ;  /* 0x000000061a057224 */ /* 0x000fc800078e0205 */
[----:B--2---:R-:W-:Y:S01]  /*0830*/  IMAD R9, R10, R7, R5 ;  /* 0x000000070a097224 */ /* 0x004fe200078e0205 */
[----:B------:R-:W-:Y:S06]  /*0840*/  BAR.SYNC.DEFER_BLOCKING 0x0 ;  /* 0x0000000000007b1d */ /* 0x000fec0000010000 */
[----:B------:R-:W-:Y:S05]  /*0850*/  @P1 BRA `(.L_x_2) ;  /* 0xfffffff800801947 */ /* 0x000fea000383ffff */
.L_x_1:
[----:B------:R-:W-:Y:S05]  /*0860*/  @P0 BRA `(.L_x_0) ;  /* 0x0000000000d40947 */ /* 0x000fea0003800000 */
[----:B------:R-:W0:Y:S01]  /*0870*/  LDC.64 R4, c[0x0][0x380] ;  /* 0x0000e000ff047b82 */ /* 0x000e220000000a00 */
[C---:B------:R-:W-:Y:S02]  /*0880*/  IADD3 R23, PT, PT, R20.reuse, R23, RZ ;  /* 0x0000001714177210 */ /* 0x040fe40007ffe0ff */
[----:B------:R-:W-:-:S05]  /*0890*/  IADD3 R21, PT, PT, R20, R21, RZ ;  /* 0x0000001514157210 */ /* 0x000fca0007ffe0ff */
[----:B------:R-:W1:Y:S01]  /*08a0*/  LDC.64 R6, c[0x0][0x388] ;  /* 0x0000e200ff067b82 */ /* 0x000e620000000a00 */
[----:B0-----:R-:W-:-:S05]  /*08b0*/  IMAD.WIDE R4, R23, 0x4, R4 ;  /* 0x0000000417047825 */ /* 0x001fca00078e0204 */
[----:B------:R-:W2:Y:S01]  /*08c0*/  LDG.E R8, desc[UR8][R4.64] ;  /* 0x0000000804087981 */ /* 0x000ea2000c1e1900 */
[----:B-1----:R-:W-:-:S05]  /*08d0*/  IMAD.WIDE R6, R21, 0x4, R6 ;  /* 0x0000000415067825 */ /* 0x002fca00078e0206 */
[----:B------:R-:W3:Y:S01]  /*08e0*/  LDG.E R10, desc[UR8][R6.64] ;  /* 0x00000008060a7981 */ /* 0x000ee2000c1e1900 */
[----:B------:R-:W-:-:S04]  /*08f0*/  UIADD3 UR4, UPT, UPT, UR4, 0x400, URZ ;  /* 0x0000040004047890 */ /* 0x000fc8000fffe0ff */
[----:B------:R-:W-:Y:S01]  /*0900*/  ULEA UR4, UR6, UR4, 0x18 ;  /* 0x0000000406047291 */ /* 0x000fe2000f8ec0ff */
[----:B------:R-:W-:-:S05]  /*0910*/  LEA R19, R3, R16, 0x2 ;  /* 0x0000001003137211 */ /* 0x000fca00078e10ff */
[----:B------:R-:W-:-:S04]  /*0920*/  LEA R18, R3, UR4, 0x2 ;  /* 0x0000000403127c11 */ /* 0x000fc8000f8e10ff */
        /* <DEDUP_REMOVED lines=8> */
[----:B------:R-:W3:Y:S04]  /*09b0*/  LDS R26, [R18+0xc0] ;  /* 0x0000c000121a7984 */ /* 0x000ee80000000800 */
[----:B------:R-:W-:Y:S04]  /*09c0*/  LDS R25, [R18+0x100] ;  /* 0x0001000012197984 */ /* 0x000fe80000000800 */
[----:B------:R-:W4:Y:S04]  /*09d0*/  LDS.128 R4, [R16+0x10] ;  /* 0x0000100010047984 */ /* 0x000f280000000c00 */
[----:B------:R-:W5:Y:S04]  /*09e0*/  LDS R20, [R18+0x140] ;  /* 0x0001400012147984 */ /* 0x000f680000000800 */
[----:B------:R-:W5:Y:S04]  /*09f0*/  LDS R19, [R18+0x180] ;  /* 0x0001800012137984 */ /* 0x000f680000000800 */
[----:B------:R-:W5:Y:S04]  /*0a00*/  LDS R22, [R18+0x1c0] ;  /* 0x0001c00012167984 */ /* 0x000f680000000800 */
[----:B------:R-:W-:Y:S01]  /*0a10*/  LDS R24, [R18+0x240] ;  /* 0x0002400012187984 */ /* 0x000fe20000000800 */
[----:B0-----:R-:W-:-:S03]  /*0a20*/  IMAD R12, R12, R11, R9 ;  /* 0x0000000b0c0c7224 */ /* 0x001fc600078e0209 */
[----:B------:R-:W-:Y:S01]  /*0a30*/  LDS.128 R8, [R16+0x20] ;  /* 0x0000200010087984 */ /* 0x000fe20000000c00 */
[----:B-1----:R-:W-:-:S03]  /*0a40*/  IMAD R12, R21, R13, R12 ;  /* 0x0000000d150c7224 */ /* 0x002fc600078e020c */
[----:B------:R-:W0:Y:S01]  /*0a50*/  LDS R21, [R18+0x200] ;  /* 0x0002000012157984 */ /* 0x000e220000000800 */
[----:B--2---:R-:W-:-:S03]  /*0a60*/  IMAD R12, R23, R14, R12 ;  /* 0x0000000e170c7224 */ /* 0x004fc600078e020c */
[----:B------:R-:W1:Y:S01]  /*0a70*/  LDS R23, [R18+0x280] ;  /* 0x0002800012177984 */ /* 0x000e620000000800 */
[----:B---3--:R-:W-:-:S03]  /*0a80*/  IMAD R12, R26, R15, R12 ;  /* 0x0000000f1a0c7224 */ /* 0x008fc600078e020c */
[----:B------:R-:W2:Y:S01]  /*0a90*/  LDS R26, [R18+0x2c0] ;  /* 0x0002c000121a7984 */ /* 0x000ea20000000800 */
[----:B----4-:R-:W-:-:S03]  /*0aa0*/  IMAD R4, R4, R25, R12 ;  /* 0x0000001904047224 */ /* 0x010fc600078e020c */
[----:B------:R-:W-:Y:S04]  /*0ab0*/  LDS R25, [R18+0x300] ;  /* 0x0003000012197984 */ /* 0x000fe80000000800 */
[----:B------:R-:W3:Y:S01]  /*0ac0*/  LDS.128 R12, [R16+0x30] ;  /* 0x00003000100c7984 */ /* 0x000ee20000000c00 */
[----:B-----5:R-:W-:-:S03]  /*0ad0*/  IMAD R27, R20, R5, R4 ;  /* 0x00000005141b7224 */ /* 0x020fc600078e0204 */
[----:B------:R-:W4:Y:S04]  /*0ae0*/  LDS R4, [R18+0x340] ;  /* 0x0003400012047984 */ /* 0x000f280000000800 */
[----:B------:R-:W5:Y:S04]  /*0af0*/  LDS R5, [R18+0x380] ;  /* 0x0003800012057984 */ /* 0x000f680000000800 */
[----:B------:R-:W5:Y:S01]  /*0b00*/  LDS R20, [R18+0x3c0] ;  /* 0x0003c00012147984 */ /* 0x000f620000000800 */
[----:B------:R-:W-:-:S04]  /*0b10*/  IMAD R6, R19, R6, R27 ;  /* 0x0000000613067224 */ /* 0x000fc800078e021b */
[----:B------:R-:W-:-:S04]  /*0b20*/  IMAD R6, R22, R7, R6 ;  /* 0x0000000716067224 */ /* 0x000fc800078e0206 */
[----:B0-----:R-:W-:-:S04]  /*0b30*/  IMAD R6, R8, R21, R6 ;  /* 0x0000001508067224 */ /* 0x001fc800078e0206 */
[----:B------:R-:W-:-:S04]  /*0b40*/  IMAD R6, R24, R9, R6 ;  /* 0x0000000918067224 */ /* 0x000fc800078e0206 */
[----:B-1----:R-:W-:-:S04]  /*0b50*/  IMAD R6, R23, R10, R6 ;  /* 0x0000000a17067224 */ /* 0x002fc800078e0206 */
[----:B--2---:R-:W-:-:S04]  /*0b60*/  IMAD R6, R26, R11, R6 ;  /* 0x0000000b1a067224 */ /* 0x004fc800078e0206 */
[----:B---3--:R-:W-:-:S04]  /*0b70*/  IMAD R6, R12, R25, R6 ;  /* 0x000000190c067224 */ /* 0x008fc800078e0206 */
[----:B----4-:R-:W-:-:S04]  /*0b80*/  IMAD R4, R4, R13, R6 ;  /* 0x0000000d04047224 */ /* 0x010fc800078e0206 */
[----:B-----5:R-:W-:-:S04]  /*0b90*/  IMAD R4, R5, R14, R4 ;  /* 0x0000000e05047224 */ /* 0x020fc800078e0204 */
[----:B------:R-:W-:Y:S01]  /*0ba0*/  IMAD R9, R20, R15, R4 ;  /* 0x0000000f14097224 */ /* 0x000fe200078e0204 */
[----:B------:R-:W-:Y:S06]  /*0bb0*/  BAR.SYNC.DEFER_BLOCKING 0x0 ;  /* 0x0000000000007b1d */ /* 0x000fec0000010000 */
.L_x_0:
[----:B------:R-:W0:Y:S01]  /*0bc0*/  LDC.64 R4, c[0x0][0x390] ;  /* 0x0000e400ff047b82 */ /* 0x000e220000000a00 */
[----:B------:R-:W-:-:S05]  /*0bd0*/  LEA R2, R2, R3, 0x4 ;  /* 0x0000000302027211 */ /* 0x000fca00078e20ff */
[----:B------:R-:W-:-:S04]  /*0be0*/  IMAD R3, R17, R0, R2 ;  /* 0x0000000011037224 */ /* 0x000fc800078e0202 */
[----:B0-----:R-:W-:-:S05]  /*0bf0*/  IMAD.WIDE R2, R3, 0x4, R4 ;  /* 0x0000000403027825 */ /* 0x001fca00078e0204 */
[----:B------:R-:W-:Y:S01]  /*0c00*/  STG.E desc[UR8][R2.64], R9 ;  /* 0x0000000902007986 */ /* 0x000fe2000c101908 */
[----:B------:R-:W-:Y:S05]  /*0c10*/  EXIT ;  /* 0x000000000000794d */ /* 0x000fea0003800000 */
.L_x_3:
[----:B------:R-:W-:-:S00]  /*0c20*/  BRA `(.L_x_3) ;  /* 0xfffffffc00fc7947 */ /* 0x000fc0000383ffff */
[----:B------:R-:W-:-:S00]  /*0c30*/  NOP ;  /* 0x0000000000007918 */ /* 0x000fc00000000000 */
        /* <DEDUP_REMOVED lines=12> */
.L_x_4:


//--------------------- .nv.shared._Z9matrixMulPiS_S_i --------------------------
	.section	.nv.shared._Z9matrixMulPiS_S_i,"aw",@nobits
	.sectionflags	@""
	.align	4
.nv.shared._Z9matrixMulPiS_S_i:
	.zero		3072


//--------------------- .nv.shared.reserved.0     --------------------------
	.section	.nv.shared.reserved.0,"aw",@nobits
	.weak		__nv_reservedSMEM_offset_0_alias
	.size		__nv_reservedSMEM_offset_0_alias, 0, 64
	.other		__nv_reservedSMEM_offset_0_alias,@"STO_CUDA_RESERVED_SHARED STV_DEFAULT"
__nv_reservedSMEM_offset_0_alias:
	.zero		0
	.zero		64


//--------------------- .nv.constant0._Z9matrixMulPiS_S_i --------------------------
	.section	.nv.constant0._Z9matrixMulPiS_S_i,"a",@progbits
	.sectionflags	@""
	.align	4
.nv.constant0._Z9matrixMulPiS_S_i:
	.zero		924


//--------------------- SYMBOLS --------------------------

	.type		.nv.reservedSmem.offset0,@object
	.size		.nv.reservedSmem.offset0,0x4
	.type		.nv.reservedSmem.cap,@object
	.size		.nv.reservedSmem.cap,0x4
